//
// Generated by NVIDIA NVVM Compiler
//
// Compiler Build ID: CL-36424714
// Cuda compilation tools, release 13.0, V13.0.88
// Based on NVVM 20.0.0
//

.version 9.0
.target sm_100
.address_size 64

	// .globl	_Z15par_convolutionPjS_PS_jj
.extern .func  (.param .b32 func_retval0) vprintf
(
	.param .b64 vprintf_param_0,
	.param .b64 vprintf_param_1
)
;
.global .align 1 .b8 $str[16] = {37, 100, 32, 37, 117, 32, 37, 117, 32, 37, 117, 32, 37, 117, 10};

.visible .entry _Z15par_convolutionPjS_PS_jj(
	.param .u64 .ptr .align 1 _Z15par_convolutionPjS_PS_jj_param_0,
	.param .u64 .ptr .align 1 _Z15par_convolutionPjS_PS_jj_param_1,
	.param .u64 .ptr .align 1 _Z15par_convolutionPjS_PS_jj_param_2,
	.param .u32 _Z15par_convolutionPjS_PS_jj_param_3,
	.param .u32 _Z15par_convolutionPjS_PS_jj_param_4
)
{
	.local .align 8 .b8 	__local_depot0[24];
	.reg .b64 	%SP;
	.reg .b64 	%SPL;
	.reg .b32 	%r<13>;
	.reg .b64 	%rd<5>;

	mov.u64 	%SPL, __local_depot0;
	cvta.local.u64 	%SP, %SPL;
	add.u64 	%rd1, %SP, 0;
	add.u64 	%rd2, %SPL, 0;
	mov.u32 	%r1, %ntid.x;
	mov.u32 	%r2, %ntid.y;
	mov.u32 	%r3, %nctaid.x;
	mov.u32 	%r4, %ctaid.y;
	mov.u32 	%r5, %tid.y;
	mov.u32 	%r6, %ctaid.x;
	mov.u32 	%r7, %tid.x;
	mad.lo.s32 	%r8, %r4, %r2, %r5;
	mad.lo.s32 	%r9, %r8, %r3, %r6;
	mad.lo.s32 	%r10, %r9, %r1, %r7;
	st.local.v2.u32 	[%rd2], {%r10, %r7};
	st.local.v2.u32 	[%rd2+8], {%r5, %r6};
	st.local.u32 	[%rd2+16], %r4;
	mov.u64 	%rd3, $str;
	cvta.global.u64 	%rd4, %rd3;
	{ // callseq 0, 0
	.param .b64 param0;
	st.param.b64 	[param0], %rd4;
	.param .b64 param1;
	st.param.b64 	[param1], %rd1;
	.param .b32 retval0;
	call.uni (retval0), 
	vprintf, 
	(
	param0, 
	param1
	);
	ld.param.b32 	%r11, [retval0];
	} // callseq 0
	ret;

}


// ===== COMPILED SASS (sm_100) =====

	.target	sm_100

	.elftype	@"ET_EXEC"


//--------------------- .note.nv.tkinfo           --------------------------
	.section	.note.nv.tkinfo,"",@"SHT_NOTE"
	.sectionflags	@"SHF_NOTE_NV_TKINFO"
	.tkinfo
        /*0018*/ 	.word	0x00000002
        /*0030*/ 	.string	""
        /*0030*/ 	.string	"ptxas"
        /*0030*/ 	.string	"Cuda compilation tools, release 13.0, V13.0.88"
        /*0030*/ 	.string	"Build cuda_13.0.r13.0/compiler.36424714_0"
        /*0030*/ 	.string	"-arch sm_100 -m 64 "



//--------------------- .note.nv.cuinfo           --------------------------
	.section	.note.nv.cuinfo,"",@"SHT_NOTE"
	.sectionflags	@"SHF_NOTE_NV_CUINFO"
        /*0018*/ 	.short	0x0002
        /*001a*/ 	.short	0x0064
        /*001c*/ 	.short	0x0082
	.zero		2


//--------------------- .nv.info                  --------------------------
	.section	.nv.info,"",@"SHT_CUDA_INFO"
	.align	4


	//----- nvinfo : EIATTR_REGCOUNT
	.align		4
        /*0000*/ 	.byte	0x04, 0x2f
        /*0002*/ 	.short	(.L_2 - .L_1)
	.align		4
.L_1:
        /*0004*/ 	.word	index@(_Z15par_convolutionPjS_PS_jj)
        /*0008*/ 	.word	0x00000018


	//----- nvinfo : EIATTR_FRAME_SIZE
	.align		4
.L_2:
        /*000c*/ 	.byte	0x04, 0x11
        /*000e*/ 	.short	(.L_4 - .L_3)
	.align		4
.L_3:
        /*0010*/ 	.word	index@(_Z15par_convolutionPjS_PS_jj)
        /*0014*/ 	.word	0x00000018


	//----- nvinfo : EIATTR_MIN_STACK_SIZE
	.align		4
.L_4:
        /*0018*/ 	.byte	0x04, 0x12
        /*001a*/ 	.short	(.L_6 - .L_5)
	.align		4
.L_5:
        /*001c*/ 	.word	index@(_Z15par_convolutionPjS_PS_jj)
        /*0020*/ 	.word	0x00000018
.L_6:


//--------------------- .nv.compat                --------------------------
	.section	.nv.compat,"",@"SHT_CUDA_COMPAT_INFO"
	.align	4
        /*0000*/ 	.byte	0x02, 0x09, 0x00, 0x00, 0x02, 0x02, 0x01, 0x00, 0x02, 0x05, 0x05, 0x00, 0x03, 0x07, 0x01, 0x01
        /*0010*/ 	.byte	0x02, 0x03, 0x00, 0x00, 0x02, 0x06, 0x01, 0x00, 0x04, 0x0b, 0x08, 0x00, 0x09, 0x00, 0x00, 0x00
        /*0020*/ 	.byte	0x00, 0x00, 0x00, 0x00


//--------------------- .nv.info._Z15par_convolutionPjS_PS_jj --------------------------
	.section	.nv.info._Z15par_convolutionPjS_PS_jj,"",@"SHT_CUDA_INFO"
	.sectionflags	@""
	.align	4


	//----- nvinfo : EIATTR_CUDA_API_VERSION
	.align		4
        /*0000*/ 	.byte	0x04, 0x37
        /*0002*/ 	.short	(.L_8 - .L_7)
.L_7:
        /*0004*/ 	.word	0x00000082


	//----- nvinfo : EIATTR_KPARAM_INFO
	.align		4
.L_8:
        /*0008*/ 	.byte	0x04, 0x17
        /*000a*/ 	.short	(.L_10 - .L_9)
.L_9:
        /*000c*/ 	.word	0x00000000
        /*0010*/ 	.short	0x0004
        /*0012*/ 	.short	0x001c
        /*0014*/ 	.byte	0x00, 0xf0, 0x11, 0x00


	//----- nvinfo : EIATTR_KPARAM_INFO
	.align		4
.L_10:
        /*0018*/ 	.byte	0x04, 0x17
        /*001a*/ 	.short	(.L_12 - .L_11)
.L_11:
        /*001c*/ 	.word	0x00000000
        /*0020*/ 	.short	0x0003
        /*0022*/ 	.short	0x0018
        /*0024*/ 	.byte	0x00, 0xf0, 0x11, 0x00


	//----- nvinfo : EIATTR_KPARAM_INFO
	.align		4
.L_12:
        /*0028*/ 	.byte	0x04, 0x17
        /*002a*/ 	.short	(.L_14 - .L_13)
.L_13:
        /*002c*/ 	.word	0x00000000
        /*0030*/ 	.short	0x0002
        /*0032*/ 	.short	0x0010
        /*0034*/ 	.byte	0x00, 0xf5, 0x21, 0x00


	//----- nvinfo : EIATTR_KPARAM_INFO
	.align		4
.L_14:
        /*0038*/ 	.byte	0x04, 0x17
        /*003a*/ 	.short	(.L_16 - .L_15)
.L_15:
        /*003c*/ 	.word	0x00000000
        /*0040*/ 	.short	0x0001
        /*0042*/ 	.short	0x0008
        /*0044*/ 	.byte	0x00, 0xf5, 0x21, 0x00


	//----- nvinfo : EIATTR_KPARAM_INFO
	.align		4
.L_16:
        /*0048*/ 	.byte	0x04, 0x17
        /*004a*/ 	.short	(.L_18 - .L_17)
.L_17:
        /*004c*/ 	.word	0x00000000
        /*0050*/ 	.short	0x0000
        /*0052*/ 	.short	0x0000
        /*0054*/ 	.byte	0x00, 0xf5, 0x21, 0x00


	//----- nvinfo : EIATTR_SPARSE_MMA_MASK
	.align		4
.L_18:
        /*0058*/ 	.byte	0x03, 0x50
        /*005a*/ 	.short	0x0000


	//----- nvinfo : EIATTR_MAXREG_COUNT
	.align		4
        /*005c*/ 	.byte	0x03, 0x1b
        /*005e*/ 	.short	0x00ff


	//----- nvinfo : EIATTR_EXTERNS
	.align		4
        /*0060*/ 	.byte	0x04, 0x0f
        /*0062*/ 	.short	(.L_20 - .L_19)


	//   ....[0]....
	.align		4
.L_19:
        /*0064*/ 	.word	index@(vprintf)


	//----- nvinfo : EIATTR_MERCURY_ISA_VERSION
	.align		4
.L_20:
        /*0068*/ 	.byte	0x03, 0x5f
        /*006a*/ 	.short	0x0101


	//----- nvinfo : EIATTR_VRC_CTA_INIT_COUNT
	.align		4
        /*006c*/ 	.byte	0x02, 0x4a
	.zero		1
	.zero		1


	//----- nvinfo : EIATTR_SYSCALL_OFFSETS
	.align		4
        /*0070*/ 	.byte	0x04, 0x46
        /*0072*/ 	.short	(.L_22 - .L_21)


	//   ....[0]....
.L_21:
        /*0074*/ 	.word	0x00000190


	//----- nvinfo : EIATTR_EXIT_INSTR_OFFSETS
	.align		4
.L_22:
        /*0078*/ 	.byte	0x04, 0x1c
        /*007a*/ 	.short	(.L_24 - .L_23)


	//   ....[0]....
.L_23:
        /*007c*/ 	.word	0x000001a0


	//----- nvinfo : EIATTR_CBANK_PARAM_SIZE
	.align		4
.L_24:
        /*0080*/ 	.byte	0x03, 0x19
        /*0082*/ 	.short	0x0020


	//----- nvinfo : EIATTR_PARAM_CBANK
	.align		4
        /*0084*/ 	.byte	0x04, 0x0a
        /*0086*/ 	.short	(.L_26 - .L_25)
	.align		4
.L_25:
        /*0088*/ 	.word	index@(.nv.constant0._Z15par_convolutionPjS_PS_jj)
        /*008c*/ 	.short	0x0380
        /*008e*/ 	.short	0x0020


	//----- nvinfo : EIATTR_SW_WAR
	.align		4
.L_26:
        /*0090*/ 	.byte	0x04, 0x36
        /*0092*/ 	.short	(.L_28 - .L_27)
.L_27:
        /*0094*/ 	.word	0x00000008
.L_28:


//--------------------- .nv.callgraph             --------------------------
	.section	.nv.callgraph,"",@"SHT_CUDA_CALLGRAPH"
	.align	4
	.sectionentsize	8
	.align		4
        /*0000*/ 	.word	0x00000000
	.align		4
        /*0004*/ 	.word	0xffffffff
	.align		4
        /*0008*/ 	.word	index@(_Z15par_convolutionPjS_PS_jj)
	.align		4
        /*000c*/ 	.word	index@(vprintf)
	.align		4
        /*0010*/ 	.word	0x00000000
	.align		4
        /*0014*/ 	.word	0xfffffffe
	.align		4
        /*0018*/ 	.word	0x00000000
	.align		4
        /*001c*/ 	.word	0xfffffffd
	.align		4
        /*0020*/ 	.word	0x00000000
	.align		4
        /*0024*/ 	.word	0xfffffffc


//--------------------- .nv.constant4             --------------------------
	.section	.nv.constant4,"a",@progbits
	.align	8
	.align		8
.nv.constant4:
        /*0000*/ 	.dword	vprintf
	.align		8
        /*0008*/ 	.dword	$str


//--------------------- .text._Z15par_convolutionPjS_PS_jj --------------------------
	.section	.text._Z15par_convolutionPjS_PS_jj,"ax",@progbits
	.align	128
        .global         _Z15par_convolutionPjS_PS_jj
        .type           _Z15par_convolutionPjS_PS_jj,@function
        .size           _Z15par_convolutionPjS_PS_jj,(.L_x_2 - _Z15par_convolutionPjS_PS_jj)
        .other          _Z15par_convolutionPjS_PS_jj,@"STO_CUDA_ENTRY STV_DEFAULT"
_Z15par_convolutionPjS_PS_jj:
.text._Z15par_convolutionPjS_PS_jj:
[----:B------:R-:W0:Y:S01]  /*0000*/  LDC R1, c[0x0][0x37c] ;  /* 0x0000df00ff017b82 */ /* 0x000e220000000800 */
[----:B------:R-:W1:Y:S01]  /*0010*/  S2R R10, SR_CTAID.Y ;  /* 0x00000000000a7919 */ /* 0x000e620000002600 */
[----:B------:R-:W2:Y:S01]  /*0020*/  LDCU UR5, c[0x0][0x2fc] ;  /* 0x00005f80ff0577ac */ /* 0x000ea20008000800 */
[----:B0-----:R-:W-:Y:S01]  /*0030*/  VIADD R1, R1, 0xffffffe8 ;  /* 0xffffffe801017836 */ /* 0x001fe20000000000 */
[----:B------:R-:W0:Y:S01]  /*0040*/  S2R R12, SR_TID.Y ;  /* 0x00000000000c7919 */ /* 0x000e220000002200 */
[----:B------:R-:W3:Y:S01]  /*0050*/  LDCU UR6, c[0x0][0x360] ;  /* 0x00006c00ff0677ac */ /* 0x000ee20008000800 */
[----:B------:R-:W4:Y:S01]  /*0060*/  S2R R13, SR_CTAID.X ;  /* 0x00000000000d7919 */ /* 0x000f220000002500 */
[----:B------:R-:W0:Y:S01]  /*0070*/  LDCU UR4, c[0x0][0x364] ;  /* 0x00006c80ff0477ac */ /* 0x000e220008000800 */
[----:B------:R-:W3:Y:S01]  /*0080*/  S2R R3, SR_TID.X ;  /* 0x0000000000037919 */ /* 0x000ee20000002100 */
[----:B------:R-:W4:Y:S01]  /*0090*/  LDCU UR7, c[0x0][0x370] ;  /* 0x00006e00ff0777ac */ /* 0x000f220008000800 */
[----:B-1----:R1:W-:Y:S01]  /*00a0*/  STL [R1+0x10], R10 ;  /* 0x0000100a01007387 */ /* 0x0023e20000100800 */
[----:B0-----:R-:W-:Y:S01]  /*00b0*/  IMAD R0, R10, UR4, R12 ;  /* 0x000000040a007c24 */ /* 0x001fe2000f8e020c */
[----:B------:R-:W0:Y:S03]  /*00c0*/  LDCU UR4, c[0x0][0x2f8] ;  /* 0x00005f00ff0477ac */ /* 0x000e260008000800 */
[----:B----4-:R-:W-:Y:S01]  /*00d0*/  IMAD R0, R0, UR7, R13 ;  /* 0x0000000700007c24 */ /* 0x010fe2000f8e020d */
[----:B------:R1:W-:Y:S03]  /*00e0*/  STL.64 [R1+0x8], R12 ;  /* 0x0000080c01007387 */ /* 0x0003e60000100a00 */
[----:B---3--:R-:W-:Y:S01]  /*00f0*/  IMAD R2, R0, UR6, R3 ;  /* 0x0000000600027c24 */ /* 0x008fe2000f8e0203 */
[----:B------:R-:W-:Y:S01]  /*0100*/  MOV R0, 0x0 ;  /* 0x0000000000007802 */ /* 0x000fe20000000f00 */
[----:B------:R-:W3:Y:S03]  /*0110*/  LDCU.64 UR6, c[0x4][0x8] ;  /* 0x01000100ff0677ac */ /* 0x000ee60008000a00 */
[----:B------:R1:W-:Y:S01]  /*0120*/  STL.64 [R1], R2 ;  /* 0x0000000201007387 */ /* 0x0003e20000100a00 */
[----:B------:R1:W4:Y:S01]  /*0130*/  LDC.64 R8, c[0x4][R0] ;  /* 0x0100000000087b82 */ /* 0x0003220000000a00 */
[----:B0-----:R-:W-:-:S04]  /*0140*/  IADD3 R6, P0, PT, R1, UR4, RZ ;  /* 0x0000000401067c10 */ /* 0x001fc8000ff1e0ff */
[----:B--2---:R-:W-:Y:S01]  /*0150*/  IADD3.X R7, PT, PT, RZ, UR5, RZ, P0, !PT ;  /* 0x00000005ff077c10 */ /* 0x004fe200087fe4ff */
[----:B---3--:R-:W-:Y:S01]  /*0160*/  IMAD.U32 R4, RZ, RZ, UR6 ;  /* 0x00000006ff047e24 */ /* 0x008fe2000f8e00ff */
[----:B-1----:R-:W-:-:S07]  /*0170*/  MOV R5, UR7 ;  /* 0x0000000700057c02 */ /* 0x002fce0008000f00 */
[----:B------:R-:W-:-:S07]  /*0180*/  LEPC R20, `(.L_x_0) ;  /* 0x000000001014794e */ /* 0x000fce0000000000 */
[----:B----4-:R-:W-:Y:S05]  /*0190*/  CALL.ABS.NOINC R8 ;  /* 0x0000000008007343 */ /* 0x010fea0003c00000 */
.L_x_0:
[----:B------:R-:W-:Y:S05]  /*01a0*/  EXIT ;  /* 0x000000000000794d */ /* 0x000fea0003800000 */
.L_x_1:
[----:B------:R-:W-:-:S00]  /*01b0*/  BRA `(.L_x_1) ;  /* 0xfffffffc00fc7947 */ /* 0x000fc0000383ffff */
[----:B------:R-:W-:-:S00]  /*01c0*/  NOP ;  /* 0x0000000000007918 */ /* 0x000fc00000000000 */
        /* <DEDUP_REMOVED lines=11> */
.L_x_2:


//--------------------- .nv.global.init           --------------------------
	.section	.nv.global.init,"aw",@progbits
.nv.global.init:
	.type		$str,@object
	.size		$str,(.L_0 - $str)
$str:
        /*0000*/ 	.byte	0x25, 0x64, 0x20, 0x25, 0x75, 0x20, 0x25, 0x75, 0x20, 0x25, 0x75, 0x20, 0x25, 0x75, 0x0a, 0x00
.L_0:


//--------------------- .nv.shared.reserved.0     --------------------------
	.section	.nv.shared.reserved.0,"aw",@nobits
	.weak		__nv_reservedSMEM_offset_0_alias
	.size		__nv_reservedSMEM_offset_0_alias, 0, 64
	.other		__nv_reservedSMEM_offset_0_alias,@"STO_CUDA_RESERVED_SHARED STV_DEFAULT"
__nv_reservedSMEM_offset_0_alias:
	.zero		0
	.zero		64


//--------------------- .nv.constant0._Z15par_convolutionPjS_PS_jj --------------------------
	.section	.nv.constant0._Z15par_convolutionPjS_PS_jj,"a",@progbits
	.sectionflags	@""
	.align	4
.nv.constant0._Z15par_convolutionPjS_PS_jj:
	.zero		928


//--------------------- SYMBOLS --------------------------

	.type		.nv.reservedSmem.offset0,@object
	.size		.nv.reservedSmem.offset0,0x4
	.type		vprintf,@function
